//
// Generated by NVIDIA NVVM Compiler
//
// Compiler Build ID: CL-36424714
// Cuda compilation tools, release 13.0, V13.0.88
// Based on NVVM 20.0.0
//

.version 9.0
.target sm_100
.address_size 64

	// .globl	_Z16integrate_kernelifP6float4

.visible .entry _Z16integrate_kernelifP6float4(
	.param .u32 _Z16integrate_kernelifP6float4_param_0,
	.param .f32 _Z16integrate_kernelifP6float4_param_1,
	.param .u64 .ptr .align 1 _Z16integrate_kernelifP6float4_param_2
)
{
	.reg .pred 	%p<2>;
	.reg .b32 	%r<7>;
	.reg .b32 	%f<3>;
	.reg .b64 	%rd<5>;

	ld.param.u32 	%r2, [_Z16integrate_kernelifP6float4_param_0];
	ld.param.u64 	%rd1, [_Z16integrate_kernelifP6float4_param_2];
	mov.u32 	%r3, %ctaid.x;
	mov.u32 	%r4, %ntid.x;
	and.b32  	%r5, %r3, 16777215;
	mov.u32 	%r6, %tid.x;
	mad.lo.s32 	%r1, %r5, %r4, %r6;
	setp.ge.s32 	%p1, %r1, %r2;
	@%p1 bra 	$L__BB0_2;
	cvta.to.global.u64 	%rd2, %rd1;
	mul.wide.s32 	%rd3, %r1, 16;
	add.s64 	%rd4, %rd2, %rd3;
	ld.global.f32 	%f1, [%rd4+4];
	add.f32 	%f2, %f1, 0fBA83126F;
	st.global.f32 	[%rd4+4], %f2;
$L__BB0_2:
	ret;

}


// ===== COMPILED SASS (sm_100) =====

	.target	sm_100

	.elftype	@"ET_EXEC"


//--------------------- .note.nv.tkinfo           --------------------------
	.section	.note.nv.tkinfo,"",@"SHT_NOTE"
	.sectionflags	@"SHF_NOTE_NV_TKINFO"
	.tkinfo
        /*0018*/ 	.word	0x00000002
        /*0030*/ 	.string	""
        /*0030*/ 	.string	"ptxas"
        /*0030*/ 	.string	"Cuda compilation tools, release 13.0, V13.0.88"
        /*0030*/ 	.string	"Build cuda_13.0.r13.0/compiler.36424714_0"
        /*0030*/ 	.string	"-arch sm_100 -m 64 "



//--------------------- .note.nv.cuinfo           --------------------------
	.section	.note.nv.cuinfo,"",@"SHT_NOTE"
	.sectionflags	@"SHF_NOTE_NV_CUINFO"
        /*0018*/ 	.short	0x0002
        /*001a*/ 	.short	0x0064
        /*001c*/ 	.short	0x0082
	.zero		2


//--------------------- .nv.info                  --------------------------
	.section	.nv.info,"",@"SHT_CUDA_INFO"
	.align	4


	//----- nvinfo : EIATTR_REGCOUNT
	.align		4
        /*0000*/ 	.byte	0x04, 0x2f
        /*0002*/ 	.short	(.L_1 - .L_0)
	.align		4
.L_0:
        /*0004*/ 	.word	index@(_Z16integrate_kernelifP6float4)
        /*0008*/ 	.word	0x00000008


	//----- nvinfo : EIATTR_FRAME_SIZE
	.align		4
.L_1:
        /*000c*/ 	.byte	0x04, 0x11
        /*000e*/ 	.short	(.L_3 - .L_2)
	.align		4
.L_2:
        /*0010*/ 	.word	index@(_Z16integrate_kernelifP6float4)
        /*0014*/ 	.word	0x00000000


	//----- nvinfo : EIATTR_MIN_STACK_SIZE
	.align		4
.L_3:
        /*0018*/ 	.byte	0x04, 0x12
        /*001a*/ 	.short	(.L_5 - .L_4)
	.align		4
.L_4:
        /*001c*/ 	.word	index@(_Z16integrate_kernelifP6float4)
        /*0020*/ 	.word	0x00000000
.L_5:


//--------------------- .nv.compat                --------------------------
	.section	.nv.compat,"",@"SHT_CUDA_COMPAT_INFO"
	.align	4
        /*0000*/ 	.byte	0x02, 0x09, 0x00, 0x00, 0x02, 0x02, 0x01, 0x00, 0x02, 0x05, 0x05, 0x00, 0x03, 0x07, 0x01, 0x01
        /*0010*/ 	.byte	0x02, 0x03, 0x00, 0x00, 0x02, 0x06, 0x01, 0x00, 0x04, 0x0b, 0x08, 0x00, 0x09, 0x00, 0x00, 0x00
        /*0020*/ 	.byte	0x00, 0x00, 0x00, 0x00


//--------------------- .nv.info._Z16integrate_kernelifP6float4 --------------------------
	.section	.nv.info._Z16integrate_kernelifP6float4,"",@"SHT_CUDA_INFO"
	.sectionflags	@""
	.align	4


	//----- nvinfo : EIATTR_CUDA_API_VERSION
	.align		4
        /*0000*/ 	.byte	0x04, 0x37
        /*0002*/ 	.short	(.L_7 - .L_6)
.L_6:
        /*0004*/ 	.word	0x00000082


	//----- nvinfo : EIATTR_KPARAM_INFO
	.align		4
.L_7:
        /*0008*/ 	.byte	0x04, 0x17
        /*000a*/ 	.short	(.L_9 - .L_8)
.L_8:
        /*000c*/ 	.word	0x00000000
        /*0010*/ 	.short	0x0002
        /*0012*/ 	.short	0x0008
        /*0014*/ 	.byte	0x00, 0xf5, 0x21, 0x00


	//----- nvinfo : EIATTR_KPARAM_INFO
	.align		4
.L_9:
        /*0018*/ 	.byte	0x04, 0x17
        /*001a*/ 	.short	(.L_11 - .L_10)
.L_10:
        /*001c*/ 	.word	0x00000000
        /*0020*/ 	.short	0x0001
        /*0022*/ 	.short	0x0004
        /*0024*/ 	.byte	0x00, 0xf0, 0x11, 0x00


	//----- nvinfo : EIATTR_KPARAM_INFO
	.align		4
.L_11:
        /*0028*/ 	.byte	0x04, 0x17
        /*002a*/ 	.short	(.L_13 - .L_12)
.L_12:
        /*002c*/ 	.word	0x00000000
        /*0030*/ 	.short	0x0000
        /*0032*/ 	.short	0x0000
        /*0034*/ 	.byte	0x00, 0xf0, 0x11, 0x00


	//----- nvinfo : EIATTR_SPARSE_MMA_MASK
	.align		4
.L_13:
        /*0038*/ 	.byte	0x03, 0x50
        /*003a*/ 	.short	0x0000


	//----- nvinfo : EIATTR_MAXREG_COUNT
	.align		4
        /*003c*/ 	.byte	0x03, 0x1b
        /*003e*/ 	.short	0x00ff


	//----- nvinfo : EIATTR_MERCURY_ISA_VERSION
	.align		4
        /*0040*/ 	.byte	0x03, 0x5f
        /*0042*/ 	.short	0x0101


	//----- nvinfo : EIATTR_VRC_CTA_INIT_COUNT
	.align		4
        /*0044*/ 	.byte	0x02, 0x4a
	.zero		1
	.zero		1


	//----- nvinfo : EIATTR_EXIT_INSTR_OFFSETS
	.align		4
        /*0048*/ 	.byte	0x04, 0x1c
        /*004a*/ 	.short	(.L_15 - .L_14)


	//   ....[0]....
.L_14:
        /*004c*/ 	.word	0x00000080


	//   ....[1]....
        /*0050*/ 	.word	0x000000f0


	//----- nvinfo : EIATTR_CBANK_PARAM_SIZE
	.align		4
.L_15:
        /*0054*/ 	.byte	0x03, 0x19
        /*0056*/ 	.short	0x0010


	//----- nvinfo : EIATTR_PARAM_CBANK
	.align		4
        /*0058*/ 	.byte	0x04, 0x0a
        /*005a*/ 	.short	(.L_17 - .L_16)
	.align		4
.L_16:
        /*005c*/ 	.word	index@(.nv.constant0._Z16integrate_kernelifP6float4)
        /*0060*/ 	.short	0x0380
        /*0062*/ 	.short	0x0010


	//----- nvinfo : EIATTR_SW_WAR
	.align		4
.L_17:
        /*0064*/ 	.byte	0x04, 0x36
        /*0066*/ 	.short	(.L_19 - .L_18)
.L_18:
        /*0068*/ 	.word	0x00000008
.L_19:


//--------------------- .nv.callgraph             --------------------------
	.section	.nv.callgraph,"",@"SHT_CUDA_CALLGRAPH"
	.align	4
	.sectionentsize	8
	.align		4
        /*0000*/ 	.word	0x00000000
	.align		4
        /*0004*/ 	.word	0xffffffff
	.align		4
        /*0008*/ 	.word	0x00000000
	.align		4
        /*000c*/ 	.word	0xfffffffe
	.align		4
        /*0010*/ 	.word	0x00000000
	.align		4
        /*0014*/ 	.word	0xfffffffd
	.align		4
        /*0018*/ 	.word	0x00000000
	.align		4
        /*001c*/ 	.word	0xfffffffc


//--------------------- .text._Z16integrate_kernelifP6float4 --------------------------
	.section	.text._Z16integrate_kernelifP6float4,"ax",@progbits
	.align	128
        .global         _Z16integrate_kernelifP6float4
        .type           _Z16integrate_kernelifP6float4,@function
        .size           _Z16integrate_kernelifP6float4,(.L_x_1 - _Z16integrate_kernelifP6float4)
        .other          _Z16integrate_kernelifP6float4,@"STO_CUDA_ENTRY STV_DEFAULT"
_Z16integrate_kernelifP6float4:
.text._Z16integrate_kernelifP6float4:
[----:B------:R-:W-:Y:S01]  /*0000*/  LDC R1, c[0x0][0x37c] ;  /* 0x0000df00ff017b82 */ /* 0x000fe20000000800 */
[----:B------:R-:W0:Y:S07]  /*0010*/  S2R R0, SR_TID.X ;  /* 0x0000000000007919 */ /* 0x000e2e0000002100 */
[----:B------:R-:W1:Y:S01]  /*0020*/  S2UR UR4, SR_CTAID.X ;  /* 0x00000000000479c3 */ /* 0x000e620000002500 */
[----:B------:R-:W2:Y:S07]  /*0030*/  LDCU UR5, c[0x0][0x380] ;  /* 0x00007000ff0577ac */ /* 0x000eae0008000800 */
[----:B------:R-:W0:Y:S01]  /*0040*/  LDC R5, c[0x0][0x360] ;  /* 0x0000d800ff057b82 */ /* 0x000e220000000800 */
[----:B-1----:R-:W-:-:S06]  /*0050*/  ULOP3.LUT UR4, UR4, 0xffffff, URZ, 0xc0, !UPT ;  /* 0x00ffffff04047892 */ /* 0x002fcc000f8ec0ff */
[----:B0-----:R-:W-:-:S05]  /*0060*/  IMAD R5, R5, UR4, R0 ;  /* 0x0000000405057c24 */ /* 0x001fca000f8e0200 */
[----:B--2---:R-:W-:-:S13]  /*0070*/  ISETP.GE.AND P0, PT, R5, UR5, PT ;  /* 0x0000000505007c0c */ /* 0x004fda000bf06270 */
[----:B------:R-:W-:Y:S05]  /*0080*/  @P0 EXIT ;  /* 0x000000000000094d */ /* 0x000fea0003800000 */
[----:B------:R-:W0:Y:S01]  /*0090*/  LDC.64 R2, c[0x0][0x388] ;  /* 0x0000e200ff027b82 */ /* 0x000e220000000a00 */
[----:B------:R-:W1:Y:S01]  /*00a0*/  LDCU.64 UR4, c[0x0][0x358] ;  /* 0x00006b00ff0477ac */ /* 0x000e620008000a00 */
[----:B0-----:R-:W-:-:S05]  /*00b0*/  IMAD.WIDE R2, R5, 0x10, R2 ;  /* 0x0000001005027825 */ /* 0x001fca00078e0202 */
[----:B-1----:R-:W2:Y:S02]  /*00c0*/  LDG.E R0, desc[UR4][R2.64+0x4] ;  /* 0x0000040402007981 */ /* 0x002ea4000c1e1900 */
[----:B--2---:R-:W-:-:S05]  /*00d0*/  FADD R5, R0, -0.0010000000474974513054 ;  /* 0xba83126f00057421 */ /* 0x004fca0000000000 */
[----:B------:R-:W-:Y:S01]  /*00e0*/  STG.E desc[UR4][R2.64+0x4], R5 ;  /* 0x0000040502007986 */ /* 0x000fe2000c101904 */
[----:B------:R-:W-:Y:S05]  /*00f0*/  EXIT ;  /* 0x000000000000794d */ /* 0x000fea0003800000 */
.L_x_0:
[----:B------:R-:W-:-:S00]  /*0100*/  BRA `(.L_x_0) ;  /* 0xfffffffc00fc7947 */ /* 0x000fc0000383ffff */
[----:B------:R-:W-:-:S00]  /*0110*/  NOP ;  /* 0x0000000000007918 */ /* 0x000fc00000000000 */
        /* <DEDUP_REMOVED lines=14> */
.L_x_1:


//--------------------- .nv.shared.reserved.0     --------------------------
	.section	.nv.shared.reserved.0,"aw",@nobits
	.weak		__nv_reservedSMEM_offset_0_alias
	.size		__nv_reservedSMEM_offset_0_alias, 0, 64
	.other		__nv_reservedSMEM_offset_0_alias,@"STO_CUDA_RESERVED_SHARED STV_DEFAULT"
__nv_reservedSMEM_offset_0_alias:
	.zero		0
	.zero		64


//--------------------- .nv.constant0._Z16integrate_kernelifP6float4 --------------------------
	.section	.nv.constant0._Z16integrate_kernelifP6float4,"a",@progbits
	.sectionflags	@""
	.align	4
.nv.constant0._Z16integrate_kernelifP6float4:
	.zero		912


//--------------------- SYMBOLS --------------------------

	.type		.nv.reservedSmem.offset0,@object
	.size		.nv.reservedSmem.offset0,0x4
